//
// Generated by NVIDIA NVVM Compiler
//
// Compiler Build ID: CL-36424714
// Cuda compilation tools, release 13.0, V13.0.88
// Based on NVVM 20.0.0
//

.version 9.0
.target sm_100
.address_size 64

	// .globl	_Z5quantPfPhfi

.visible .entry _Z5quantPfPhfi(
	.param .u64 .ptr .align 1 _Z5quantPfPhfi_param_0,
	.param .u64 .ptr .align 1 _Z5quantPfPhfi_param_1,
	.param .f32 _Z5quantPfPhfi_param_2,
	.param .u32 _Z5quantPfPhfi_param_3
)
{
	.reg .pred 	%p<6>;
	.reg .b32 	%r<21>;
	.reg .b32 	%f<5>;
	.reg .b64 	%rd<9>;

	ld.param.u64 	%rd1, [_Z5quantPfPhfi_param_0];
	ld.param.u64 	%rd2, [_Z5quantPfPhfi_param_1];
	ld.param.f32 	%f1, [_Z5quantPfPhfi_param_2];
	ld.param.u32 	%r4, [_Z5quantPfPhfi_param_3];
	mov.u32 	%r5, %tid.x;
	mov.u32 	%r6, %ntid.x;
	mov.u32 	%r7, %ctaid.x;
	mad.lo.s32 	%r1, %r6, %r7, %r5;
	mov.u32 	%r8, %tid.y;
	mov.u32 	%r9, %ntid.y;
	mov.u32 	%r10, %ctaid.y;
	mad.lo.s32 	%r11, %r9, %r10, %r8;
	mov.u32 	%r12, %tid.z;
	mov.u32 	%r13, %ntid.z;
	mov.u32 	%r14, %ctaid.z;
	mad.lo.s32 	%r3, %r13, %r14, %r12;
	setp.gt.s32 	%p1, %r1, 19;
	setp.gt.u32 	%p2, %r11, 9;
	setp.gt.u32 	%p3, %r3, 2;
	or.pred  	%p4, %p2, %p3;
	or.pred  	%p5, %p4, %p1;
	@%p5 bra 	$L__BB0_2;
	cvta.to.global.u64 	%rd3, %rd1;
	cvta.to.global.u64 	%rd4, %rd2;
	mad.lo.s32 	%r15, %r11, 3, %r3;
	mad.lo.s32 	%r16, %r1, 30, %r15;
	cvt.s64.s32 	%rd5, %r16;
	mul.wide.s32 	%rd6, %r16, 4;
	add.s64 	%rd7, %rd3, %rd6;
	ld.global.f32 	%f2, [%rd7];
	div.rn.f32 	%f3, %f2, %f1;
	cvt.rni.f32.f32 	%f4, %f3;
	cvt.rzi.s32.f32 	%r17, %f4;
	add.s32 	%r18, %r17, %r4;
	max.s32 	%r19, %r18, 0;
	min.s32 	%r20, %r19, 255;
	add.s64 	%rd8, %rd4, %rd5;
	st.global.u8 	[%rd8], %r20;
$L__BB0_2:
	ret;

}


// ===== COMPILED SASS (sm_100) =====

	.target	sm_100

	.elftype	@"ET_EXEC"


//--------------------- .note.nv.tkinfo           --------------------------
	.section	.note.nv.tkinfo,"",@"SHT_NOTE"
	.sectionflags	@"SHF_NOTE_NV_TKINFO"
	.tkinfo
        /*0018*/ 	.word	0x00000002
        /*0030*/ 	.string	""
        /*0030*/ 	.string	"ptxas"
        /*0030*/ 	.string	"Cuda compilation tools, release 13.0, V13.0.88"
        /*0030*/ 	.string	"Build cuda_13.0.r13.0/compiler.36424714_0"
        /*0030*/ 	.string	"-arch sm_100 -m 64 "



//--------------------- .note.nv.cuinfo           --------------------------
	.section	.note.nv.cuinfo,"",@"SHT_NOTE"
	.sectionflags	@"SHF_NOTE_NV_CUINFO"
        /*0018*/ 	.short	0x0002
        /*001a*/ 	.short	0x0064
        /*001c*/ 	.short	0x0082
	.zero		2


//--------------------- .nv.info                  --------------------------
	.section	.nv.info,"",@"SHT_CUDA_INFO"
	.align	4


	//----- nvinfo : EIATTR_REGCOUNT
	.align		4
        /*0000*/ 	.byte	0x04, 0x2f
        /*0002*/ 	.short	(.L_1 - .L_0)
	.align		4
.L_0:
        /*0004*/ 	.word	index@(_Z5quantPfPhfi)
        /*0008*/ 	.word	0x00000010


	//----- nvinfo : EIATTR_FRAME_SIZE
	.align		4
.L_1:
        /*000c*/ 	.byte	0x04, 0x11
        /*000e*/ 	.short	(.L_3 - .L_2)
	.align		4
.L_2:
        /*0010*/ 	.word	index@($__internal_0_$__cuda_sm3x_div_rn_noftz_f32_slowpath)
        /*0014*/ 	.word	0x00000000


	//----- nvinfo : EIATTR_FRAME_SIZE
	.align		4
.L_3:
        /*0018*/ 	.byte	0x04, 0x11
        /*001a*/ 	.short	(.L_5 - .L_4)
	.align		4
.L_4:
        /*001c*/ 	.word	index@(_Z5quantPfPhfi)
        /*0020*/ 	.word	0x00000000


	//----- nvinfo : EIATTR_MIN_STACK_SIZE
	.align		4
.L_5:
        /*0024*/ 	.byte	0x04, 0x12
        /*0026*/ 	.short	(.L_7 - .L_6)
	.align		4
.L_6:
        /*0028*/ 	.word	index@(_Z5quantPfPhfi)
        /*002c*/ 	.word	0x00000000
.L_7:


//--------------------- .nv.compat                --------------------------
	.section	.nv.compat,"",@"SHT_CUDA_COMPAT_INFO"
	.align	4
        /*0000*/ 	.byte	0x02, 0x09, 0x00, 0x00, 0x02, 0x02, 0x01, 0x00, 0x02, 0x05, 0x05, 0x00, 0x03, 0x07, 0x01, 0x01
        /*0010*/ 	.byte	0x02, 0x03, 0x00, 0x00, 0x02, 0x06, 0x01, 0x00, 0x04, 0x0b, 0x08, 0x00, 0x01, 0x00, 0x00, 0x00
        /*0020*/ 	.byte	0x00, 0x00, 0x00, 0x00


//--------------------- .nv.info._Z5quantPfPhfi   --------------------------
	.section	.nv.info._Z5quantPfPhfi,"",@"SHT_CUDA_INFO"
	.sectionflags	@""
	.align	4


	//----- nvinfo : EIATTR_CUDA_API_VERSION
	.align		4
        /*0000*/ 	.byte	0x04, 0x37
        /*0002*/ 	.short	(.L_9 - .L_8)
.L_8:
        /*0004*/ 	.word	0x00000082


	//----- nvinfo : EIATTR_KPARAM_INFO
	.align		4
.L_9:
        /*0008*/ 	.byte	0x04, 0x17
        /*000a*/ 	.short	(.L_11 - .L_10)
.L_10:
        /*000c*/ 	.word	0x00000000
        /*0010*/ 	.short	0x0003
        /*0012*/ 	.short	0x0014
        /*0014*/ 	.byte	0x00, 0xf0, 0x11, 0x00


	//----- nvinfo : EIATTR_KPARAM_INFO
	.align		4
.L_11:
        /*0018*/ 	.byte	0x04, 0x17
        /*001a*/ 	.short	(.L_13 - .L_12)
.L_12:
        /*001c*/ 	.word	0x00000000
        /*0020*/ 	.short	0x0002
        /*0022*/ 	.short	0x0010
        /*0024*/ 	.byte	0x00, 0xf0, 0x11, 0x00


	//----- nvinfo : EIATTR_KPARAM_INFO
	.align		4
.L_13:
        /*0028*/ 	.byte	0x04, 0x17
        /*002a*/ 	.short	(.L_15 - .L_14)
.L_14:
        /*002c*/ 	.word	0x00000000
        /*0030*/ 	.short	0x0001
        /*0032*/ 	.short	0x0008
        /*0034*/ 	.byte	0x00, 0xf5, 0x21, 0x00


	//----- nvinfo : EIATTR_KPARAM_INFO
	.align		4
.L_15:
        /*0038*/ 	.byte	0x04, 0x17
        /*003a*/ 	.short	(.L_17 - .L_16)
.L_16:
        /*003c*/ 	.word	0x00000000
        /*0040*/ 	.short	0x0000
        /*0042*/ 	.short	0x0000
        /*0044*/ 	.byte	0x00, 0xf5, 0x21, 0x00


	//----- nvinfo : EIATTR_SPARSE_MMA_MASK
	.align		4
.L_17:
        /*0048*/ 	.byte	0x03, 0x50
        /*004a*/ 	.short	0x0000


	//----- nvinfo : EIATTR_MAXREG_COUNT
	.align		4
        /*004c*/ 	.byte	0x03, 0x1b
        /*004e*/ 	.short	0x00ff


	//----- nvinfo : EIATTR_MERCURY_ISA_VERSION
	.align		4
        /*0050*/ 	.byte	0x03, 0x5f
        /*0052*/ 	.short	0x0101


	//----- nvinfo : EIATTR_VRC_CTA_INIT_COUNT
	.align		4
        /*0054*/ 	.byte	0x02, 0x4a
	.zero		1
	.zero		1


	//----- nvinfo : EIATTR_EXIT_INSTR_OFFSETS
	.align		4
        /*0058*/ 	.byte	0x04, 0x1c
        /*005a*/ 	.short	(.L_19 - .L_18)


	//   ....[0]....
.L_18:
        /*005c*/ 	.word	0x00000100


	//   ....[1]....
        /*0060*/ 	.word	0x000002d0


	//----- nvinfo : EIATTR_CRS_STACK_SIZE
	.align		4
.L_19:
        /*0064*/ 	.byte	0x04, 0x1e
        /*0066*/ 	.short	(.L_21 - .L_20)
.L_20:
        /*0068*/ 	.word	0x00000000


	//----- nvinfo : EIATTR_CBANK_PARAM_SIZE
	.align		4
.L_21:
        /*006c*/ 	.byte	0x03, 0x19
        /*006e*/ 	.short	0x0018


	//----- nvinfo : EIATTR_PARAM_CBANK
	.align		4
        /*0070*/ 	.byte	0x04, 0x0a
        /*0072*/ 	.short	(.L_23 - .L_22)
	.align		4
.L_22:
        /*0074*/ 	.word	index@(.nv.constant0._Z5quantPfPhfi)
        /*0078*/ 	.short	0x0380
        /*007a*/ 	.short	0x0018


	//----- nvinfo : EIATTR_SW_WAR
	.align		4
.L_23:
        /*007c*/ 	.byte	0x04, 0x36
        /*007e*/ 	.short	(.L_25 - .L_24)
.L_24:
        /*0080*/ 	.word	0x00000008
.L_25:


//--------------------- .nv.callgraph             --------------------------
	.section	.nv.callgraph,"",@"SHT_CUDA_CALLGRAPH"
	.align	4
	.sectionentsize	8
	.align		4
        /*0000*/ 	.word	0x00000000
	.align		4
        /*0004*/ 	.word	0xffffffff
	.align		4
        /*0008*/ 	.word	0x00000000
	.align		4
        /*000c*/ 	.word	0xfffffffe
	.align		4
        /*0010*/ 	.word	0x00000000
	.align		4
        /*0014*/ 	.word	0xfffffffd
	.align		4
        /*0018*/ 	.word	0x00000000
	.align		4
        /*001c*/ 	.word	0xfffffffc


//--------------------- .text._Z5quantPfPhfi      --------------------------
	.section	.text._Z5quantPfPhfi,"ax",@progbits
	.align	128
        .global         _Z5quantPfPhfi
        .type           _Z5quantPfPhfi,@function
        .size           _Z5quantPfPhfi,(.L_x_14 - _Z5quantPfPhfi)
        .other          _Z5quantPfPhfi,@"STO_CUDA_ENTRY STV_DEFAULT"
_Z5quantPfPhfi:
.text._Z5quantPfPhfi:
[----:B------:R-:W-:Y:S01]  /*0000*/  LDC R1, c[0x0][0x37c] ;  /* 0x0000df00ff017b82 */ /* 0x000fe20000000800 */
[----:B------:R-:W0:Y:S01]  /*0010*/  S2R R3, SR_TID.Z ;  /* 0x0000000000037919 */ /* 0x000e220000002300 */
[----:B------:R-:W1:Y:S01]  /*0020*/  LDCU UR4, c[0x0][0x360] ;  /* 0x00006c00ff0477ac */ /* 0x000e620008000800 */
[----:B------:R-:W0:Y:S01]  /*0030*/  S2R R4, SR_CTAID.Z ;  /* 0x0000000000047919 */ /* 0x000e220000002700 */
[----:B------:R-:W2:Y:S01]  /*0040*/  LDCU UR5, c[0x0][0x364] ;  /* 0x00006c80ff0577ac */ /* 0x000ea20008000800 */
[----:B------:R-:W2:Y:S01]  /*0050*/  S2R R0, SR_TID.Y ;  /* 0x0000000000007919 */ /* 0x000ea20000002200 */
[----:B------:R-:W0:Y:S01]  /*0060*/  LDCU UR6, c[0x0][0x368] ;  /* 0x00006d00ff0677ac */ /* 0x000e220008000800 */
[----:B------:R-:W2:Y:S01]  /*0070*/  S2R R7, SR_CTAID.Y ;  /* 0x0000000000077919 */ /* 0x000ea20000002600 */
[----:B------:R-:W1:Y:S01]  /*0080*/  S2R R2, SR_TID.X ;  /* 0x0000000000027919 */ /* 0x000e620000002100 */
[----:B------:R-:W1:Y:S01]  /*0090*/  S2R R5, SR_CTAID.X ;  /* 0x0000000000057919 */ /* 0x000e620000002500 */
[----:B0-----:R-:W-:-:S05]  /*00a0*/  IMAD R3, R4, UR6, R3 ;  /* 0x0000000604037c24 */ /* 0x001fca000f8e0203 */
[----:B------:R-:W-:Y:S01]  /*00b0*/  ISETP.GT.U32.AND P0, PT, R3, 0x2, PT ;  /* 0x000000020300780c */ /* 0x000fe20003f04070 */
[----:B--2---:R-:W-:-:S05]  /*00c0*/  IMAD R0, R7, UR5, R0 ;  /* 0x0000000507007c24 */ /* 0x004fca000f8e0200 */
[----:B------:R-:W-:Y:S01]  /*00d0*/  ISETP.GT.U32.OR P0, PT, R0, 0x9, P0 ;  /* 0x000000090000780c */ /* 0x000fe20000704470 */
[----:B-1----:R-:W-:-:S05]  /*00e0*/  IMAD R2, R5, UR4, R2 ;  /* 0x0000000405027c24 */ /* 0x002fca000f8e0202 */
[----:B------:R-:W-:-:S13]  /*00f0*/  ISETP.GT.OR P0, PT, R2, 0x13, P0 ;  /* 0x000000130200780c */ /* 0x000fda0000704670 */
[----:B------:R-:W-:Y:S05]  /*0100*/  @P0 EXIT ;  /* 0x000000000000094d */ /* 0x000fea0003800000 */
[----:B------:R-:W0:Y:S01]  /*0110*/  LDC.64 R4, c[0x0][0x380] ;  /* 0x0000e000ff047b82 */ /* 0x000e220000000a00 */
[----:B------:R-:W1:Y:S01]  /*0120*/  LDCU.64 UR4, c[0x0][0x358] ;  /* 0x00006b00ff0477ac */ /* 0x000e620008000a00 */
[----:B------:R-:W-:-:S04]  /*0130*/  IMAD R3, R0, 0x3, R3 ;  /* 0x0000000300037824 */ /* 0x000fc800078e0203 */
[----:B------:R-:W-:Y:S02]  /*0140*/  IMAD R2, R2, 0x1e, R3 ;  /* 0x0000001e02027824 */ /* 0x000fe400078e0203 */
[----:B------:R-:W2:Y:S02]  /*0150*/  LDC R9, c[0x0][0x390] ;  /* 0x0000e400ff097b82 */ /* 0x000ea40000000800 */
[----:B0-----:R-:W-:-:S05]  /*0160*/  IMAD.WIDE R4, R2, 0x4, R4 ;  /* 0x0000000402047825 */ /* 0x001fca00078e0204 */
[----:B-1----:R-:W3:Y:S01]  /*0170*/  LDG.E R0, desc[UR4][R4.64] ;  /* 0x0000000404007981 */ /* 0x002ee2000c1e1900 */
[----:B------:R-:W-:Y:S01]  /*0180*/  BSSY.RECONVERGENT B0, `(.L_x_0) ;  /* 0x000000c000007945 */ /* 0x000fe20003800200 */
[----:B--2---:R-:W0:Y:S02]  /*0190*/  MUFU.RCP R3, R9 ;  /* 0x0000000900037308 */ /* 0x004e240000001000 */
[----:B0-----:R-:W-:-:S04]  /*01a0*/  FFMA R6, R3, -R9, 1 ;  /* 0x3f80000003067423 */ /* 0x001fc80000000809 */
[----:B------:R-:W-:Y:S02]  /*01b0*/  FFMA R3, R3, R6, R3 ;  /* 0x0000000603037223 */ /* 0x000fe40000000003 */
[----:B---3--:R-:W0:Y:S02]  /*01c0*/  FCHK P0, R0, R9 ;  /* 0x0000000900007302 */ /* 0x008e240000000000 */
[----:B------:R-:W-:-:S04]  /*01d0*/  FFMA R6, R0, R3, RZ ;  /* 0x0000000300067223 */ /* 0x000fc800000000ff */
[----:B------:R-:W-:-:S04]  /*01e0*/  FFMA R7, R6, -R9, R0 ;  /* 0x8000000906077223 */ /* 0x000fc80000000000 */
[----:B------:R-:W-:Y:S01]  /*01f0*/  FFMA R3, R3, R7, R6 ;  /* 0x0000000703037223 */ /* 0x000fe20000000006 */
[----:B0-----:R-:W-:Y:S06]  /*0200*/  @!P0 BRA `(.L_x_1) ;  /* 0x00000000000c8947 */ /* 0x001fec0003800000 */
[----:B------:R-:W-:-:S07]  /*0210*/  MOV R4, 0x230 ;  /* 0x0000023000047802 */ /* 0x000fce0000000f00 */
[----:B------:R-:W-:Y:S05]  /*0220*/  CALL.REL.NOINC `($__internal_0_$__cuda_sm3x_div_rn_noftz_f32_slowpath) ;  /* 0x00000000002c7944 */ /* 0x000fea0003c00000 */
[----:B------:R-:W-:-:S07]  /*0230*/  IMAD.MOV.U32 R3, RZ, RZ, R0 ;  /* 0x000000ffff037224 */ /* 0x000fce00078e0000 */
.L_x_1:
[----:B------:R-:W-:Y:S05]  /*0240*/  BSYNC.RECONVERGENT B0 ;  /* 0x0000000000007941 */ /* 0x000fea0003800200 */
.L_x_0:
[----:B------:R-:W0:Y:S01]  /*0250*/  LDCU.64 UR8, c[0x0][0x388] ;  /* 0x00007100ff0877ac */ /* 0x000e220008000a00 */
[----:B------:R-:W1:Y:S01]  /*0260*/  F2I.NTZ R3, R3 ;  /* 0x0000000300037305 */ /* 0x000e620000203100 */
[----:B------:R-:W1:Y:S01]  /*0270*/  LDCU UR6, c[0x0][0x394] ;  /* 0x00007280ff0677ac */ /* 0x000e620008000800 */
[C---:B0-----:R-:W-:Y:S02]  /*0280*/  IADD3 R4, P0, PT, R2.reuse, UR8, RZ ;  /* 0x0000000802047c10 */ /* 0x041fe4000ff1e0ff */
[----:B-1----:R-:W-:Y:S02]  /*0290*/  VIADDMNMX R0, R3, UR6, RZ, !PT ;  /* 0x0000000603007c46 */ /* 0x002fe4000f8001ff */
[----:B------:R-:W-:Y:S02]  /*02a0*/  LEA.HI.X.SX32 R5, R2, UR9, 0x1, P0 ;  /* 0x0000000902057c11 */ /* 0x000fe400080f0eff */
[----:B------:R-:W-:-:S05]  /*02b0*/  VIMNMX R7, PT, PT, R0, 0xff, PT ;  /* 0x000000ff00077848 */ /* 0x000fca0003fe0100 */
[----:B------:R-:W-:Y:S01]  /*02c0*/  STG.E.U8 desc[UR4][R4.64], R7 ;  /* 0x0000000704007986 */ /* 0x000fe2000c101104 */
[----:B------:R-:W-:Y:S05]  /*02d0*/  EXIT ;  /* 0x000000000000794d */ /* 0x000fea0003800000 */
        .weak           $__internal_0_$__cuda_sm3x_div_rn_noftz_f32_slowpath
        .type           $__internal_0_$__cuda_sm3x_div_rn_noftz_f32_slowpath,@function
        .size           $__internal_0_$__cuda_sm3x_div_rn_noftz_f32_slowpath,(.L_x_14 - $__internal_0_$__cuda_sm3x_div_rn_noftz_f32_slowpath)
$__internal_0_$__cuda_sm3x_div_rn_noftz_f32_slowpath:
[----:B------:R-:W0:Y:S01]  /*02e0*/  LDC R3, c[0x0][0x390] ;  /* 0x0000e400ff037b82 */ /* 0x000e220000000800 */
[--C-:B------:R-:W-:Y:S01]  /*02f0*/  SHF.R.U32.HI R5, RZ, 0x17, R0.reuse ;  /* 0x00000017ff057819 */ /* 0x100fe20000011600 */
[----:B------:R-:W1:Y:S01]  /*0300*/  LDCU UR6, c[0x0][0x390] ;  /* 0x00007200ff0677ac */ /* 0x000e620008000800 */
[----:B------:R-:W-:Y:S01]  /*0310*/  BSSY.RECONVERGENT B1, `(.L_x_2) ;  /* 0x0000064000017945 */ /* 0x000fe20003800200 */
[----:B------:R-:W-:Y:S01]  /*0320*/  IMAD.MOV.U32 R7, RZ, RZ, R0 ;  /* 0x000000ffff077224 */ /* 0x000fe200078e0000 */
[----:B------:R-:W-:-:S05]  /*0330*/  LOP3.LUT R5, R5, 0xff, RZ, 0xc0, !PT ;  /* 0x000000ff05057812 */ /* 0x000fca00078ec0ff */
[----:B------:R-:W-:Y:S02]  /*0340*/  VIADD R10, R5, 0xffffffff ;  /* 0xffffffff050a7836 */ /* 0x000fe40000000000 */
[----:B-1----:R-:W-:Y:S01]  /*0350*/  IMAD.U32 R8, RZ, RZ, UR6 ;  /* 0x00000006ff087e24 */ /* 0x002fe2000f8e00ff */
[----:B0-----:R-:W-:-:S04]  /*0360*/  SHF.R.U32.HI R6, RZ, 0x17, R3 ;  /* 0x00000017ff067819 */ /* 0x001fc80000011603 */
[----:B------:R-:W-:-:S05]  /*0370*/  LOP3.LUT R6, R6, 0xff, RZ, 0xc0, !PT ;  /* 0x000000ff06067812 */ /* 0x000fca00078ec0ff */
[----:B------:R-:W-:-:S05]  /*0380*/  VIADD R11, R6, 0xffffffff ;  /* 0xffffffff060b7836 */ /* 0x000fca0000000000 */
[----:B------:R-:W-:-:S04]  /*0390*/  ISETP.GT.U32.AND P0, PT, R11, 0xfd, PT ;  /* 0x000000fd0b00780c */ /* 0x000fc80003f04070 */
[----:B------:R-:W-:-:S13]  /*03a0*/  ISETP.GT.U32.OR P0, PT, R10, 0xfd, P0 ;  /* 0x000000fd0a00780c */ /* 0x000fda0000704470 */
[----:B------:R-:W-:Y:S01]  /*03b0*/  @!P0 IMAD.MOV.U32 R9, RZ, RZ, RZ ;  /* 0x000000ffff098224 */ /* 0x000fe200078e00ff */
[----:B------:R-:W-:Y:S06]  /*03c0*/  @!P0 BRA `(.L_x_3) ;  /* 0x00000000005c8947 */ /* 0x000fec0003800000 */
[----:B------:R-:W-:Y:S02]  /*03d0*/  FSETP.GTU.FTZ.AND P1, PT, |R3|, +INF , PT ;  /* 0x7f8000000300780b */ /* 0x000fe40003f3c200 */
[----:B------:R-:W-:-:S04]  /*03e0*/  FSETP.GTU.FTZ.AND P0, PT, |R0|, +INF , PT ;  /* 0x7f8000000000780b */ /* 0x000fc80003f1c200 */
[----:B------:R-:W-:-:S13]  /*03f0*/  PLOP3.LUT P0, PT, P0, P1, PT, 0xf8, 0x8f ;  /* 0x00000000008f781c */ /* 0x000fda0000703f70 */
[----:B------:R-:W-:Y:S05]  /*0400*/  @P0 BRA `(.L_x_4) ;  /* 0x00000004004c0947 */ /* 0x000fea0003800000 */
[----:B------:R-:W-:-:S13]  /*0410*/  LOP3.LUT P0, RZ, R8, 0x7fffffff, R7, 0xc8, !PT ;  /* 0x7fffffff08ff7812 */ /* 0x000fda000780c807 */
[----:B------:R-:W-:Y:S05]  /*0420*/  @!P0 BRA `(.L_x_5) ;  /* 0x00000004003c8947 */ /* 0x000fea0003800000 */
[C---:B------:R-:W-:Y:S02]  /*0430*/  FSETP.NEU.FTZ.AND P2, PT, |R0|.reuse, +INF , PT ;  /* 0x7f8000000000780b */ /* 0x040fe40003f5d200 */
[----:B------:R-:W-:Y:S02]  /*0440*/  FSETP.NEU.FTZ.AND P1, PT, |R3|, +INF , PT ;  /* 0x7f8000000300780b */ /* 0x000fe40003f3d200 */
[----:B------:R-:W-:-:S11]  /*0450*/  FSETP.NEU.FTZ.AND P0, PT, |R0|, +INF , PT ;  /* 0x7f8000000000780b */ /* 0x000fd60003f1d200 */
[----:B------:R-:W-:Y:S05]  /*0460*/  @!P1 BRA !P2, `(.L_x_5) ;  /* 0x00000004002c9947 */ /* 0x000fea0005000000 */
[----:B------:R-:W-:-:S04]  /*0470*/  LOP3.LUT P2, RZ, R7, 0x7fffffff, RZ, 0xc0, !PT ;  /* 0x7fffffff07ff7812 */ /* 0x000fc8000784c0ff */
[----:B------:R-:W-:-:S13]  /*0480*/  PLOP3.LUT P1, PT, P1, P2, PT, 0x2f, 0xf2 ;  /* 0x0000000000f2781c */ /* 0x000fda0000f24577 */
[----:B------:R-:W-:Y:S05]  /*0490*/  @P1 BRA `(.L_x_6) ;  /* 0x0000000400181947 */ /* 0x000fea0003800000 */
[----:B------:R-:W-:-:S04]  /*04a0*/  LOP3.LUT P1, RZ, R8, 0x7fffffff, RZ, 0xc0, !PT ;  /* 0x7fffffff08ff7812 */ /* 0x000fc8000782c0ff */
[----:B------:R-:W-:-:S13]  /*04b0*/  PLOP3.LUT P0, PT, P0, P1, PT, 0x2f, 0xf2 ;  /* 0x0000000000f2781c */ /* 0x000fda0000702577 */
[----:B------:R-:W-:Y:S05]  /*04c0*/  @P0 BRA `(.L_x_7) ;  /* 0x0000000400000947 */ /* 0x000fea0003800000 */
[----:B------:R-:W-:Y:S02]  /*04d0*/  ISETP.GE.AND P0, PT, R10, RZ, PT ;  /* 0x000000ff0a00720c */ /* 0x000fe40003f06270 */
[----:B------:R-:W-:-:S11]  /*04e0*/  ISETP.GE.AND P1, PT, R11, RZ, PT ;  /* 0x000000ff0b00720c */ /* 0x000fd60003f26270 */
[----:B------:R-:W-:Y:S02]  /*04f0*/  @P0 IMAD.MOV.U32 R9, RZ, RZ, RZ ;  /* 0x000000ffff090224 */ /* 0x000fe400078e00ff */
[----:B------:R-:W-:Y:S01]  /*0500*/  @!P0 FFMA R7, R0, 1.84467440737095516160e+19, RZ ;  /* 0x5f80000000078823 */ /* 0x000fe200000000ff */
[----:B------:R-:W-:Y:S02]  /*0510*/  @!P0 IMAD.MOV.U32 R9, RZ, RZ, -0x40 ;  /* 0xffffffc0ff098424 */ /* 0x000fe400078e00ff */
[----:B------:R-:W-:Y:S02]  /*0520*/  @!P1 FFMA R8, R3, 1.84467440737095516160e+19, RZ ;  /* 0x5f80000003089823 */ /* 0x000fe400000000ff */
[----:B------:R-:W-:-:S07]  /*0530*/  @!P1 VIADD R9, R9, 0x40 ;  /* 0x0000004009099836 */ /* 0x000fce0000000000 */
.L_x_3:
[----:B------:R-:W-:Y:S01]  /*0540*/  LEA R3, R6, 0xc0800000, 0x17 ;  /* 0xc080000006037811 */ /* 0x000fe200078eb8ff */
[----:B------:R-:W-:Y:S01]  /*0550*/  VIADD R5, R5, 0xffffff81 ;  /* 0xffffff8105057836 */ /* 0x000fe20000000000 */
[----:B------:R-:W-:Y:S03]  /*0560*/  BSSY.RECONVERGENT B2, `(.L_x_8) ;  /* 0x0000035000027945 */ /* 0x000fe60003800200 */
[----:B------:R-:W-:Y:S01]  /*0570*/  IMAD.IADD R3, R8, 0x1, -R3 ;  /* 0x0000000108037824 */ /* 0x000fe200078e0a03 */
[C---:B------:R-:W-:Y:S01]  /*0580*/  IADD3 R6, PT, PT, R5.reuse, 0x7f, -R6 ;  /* 0x0000007f05067810 */ /* 0x040fe20007ffe806 */
[----:B------:R-:W-:Y:S02]  /*0590*/  IMAD R0, R5, -0x800000, R7 ;  /* 0xff80000005007824 */ /* 0x000fe400078e0207 */
[----:B------:R-:W0:Y:S01]  /*05a0*/  MUFU.RCP R8, R3 ;  /* 0x0000000300087308 */ /* 0x000e220000001000 */
[----:B------:R-:W-:Y:S01]  /*05b0*/  FADD.FTZ R11, -R3, -RZ ;  /* 0x800000ff030b7221 */ /* 0x000fe20000010100 */
[----:B------:R-:W-:-:S03]  /*05c0*/  IMAD.IADD R6, R6, 0x1, R9 ;  /* 0x0000000106067824 */ /* 0x000fc600078e0209 */
[----:B0-----:R-:W-:-:S04]  /*05d0*/  FFMA R13, R8, R11, 1 ;  /* 0x3f800000080d7423 */ /* 0x001fc8000000000b */
[----:B------:R-:W-:-:S04]  /*05e0*/  FFMA R10, R8, R13, R8 ;  /* 0x0000000d080a7223 */ /* 0x000fc80000000008 */
[----:B------:R-:W-:-:S04]  /*05f0*/  FFMA R7, R0, R10, RZ ;  /* 0x0000000a00077223 */ /* 0x000fc800000000ff */
[----:B------:R-:W-:-:S04]  /*0600*/  FFMA R8, R11, R7, R0 ;  /* 0x000000070b087223 */ /* 0x000fc80000000000 */
[----:B------:R-:W-:-:S04]  /*0610*/  FFMA R7, R10, R8, R7 ;  /* 0x000000080a077223 */ /* 0x000fc80000000007 */
[----:B------:R-:W-:-:S04]  /*0620*/  FFMA R8, R11, R7, R0 ;  /* 0x000000070b087223 */ /* 0x000fc80000000000 */
[----:B------:R-:W-:-:S05]  /*0630*/  FFMA R0, R10, R8, R7 ;  /* 0x000000080a007223 */ /* 0x000fca0000000007 */
[----:B------:R-:W-:-:S04]  /*0640*/  SHF.R.U32.HI R3, RZ, 0x17, R0 ;  /* 0x00000017ff037819 */ /* 0x000fc80000011600 */
[----:B------:R-:W-:-:S05]  /*0650*/  LOP3.LUT R3, R3, 0xff, RZ, 0xc0, !PT ;  /* 0x000000ff03037812 */ /* 0x000fca00078ec0ff */
[----:B------:R-:W-:-:S04]  /*0660*/  IMAD.IADD R9, R3, 0x1, R6 ;  /* 0x0000000103097824 */ /* 0x000fc800078e0206 */
[----:B------:R-:W-:-:S05]  /*0670*/  VIADD R3, R9, 0xffffffff ;  /* 0xffffffff09037836 */ /* 0x000fca0000000000 */
[----:B------:R-:W-:-:S13]  /*0680*/  ISETP.GE.U32.AND P0, PT, R3, 0xfe, PT ;  /* 0x000000fe0300780c */ /* 0x000fda0003f06070 */
[----:B------:R-:W-:Y:S05]  /*0690*/  @!P0 BRA `(.L_x_9) ;  /* 0x0000000000808947 */ /* 0x000fea0003800000 */
[----:B------:R-:W-:-:S13]  /*06a0*/  ISETP.GT.AND P0, PT, R9, 0xfe, PT ;  /* 0x000000fe0900780c */ /* 0x000fda0003f04270 */
[----:B------:R-:W-:Y:S05]  /*06b0*/  @P0 BRA `(.L_x_10) ;  /* 0x00000000006c0947 */ /* 0x000fea0003800000 */
[----:B------:R-:W-:-:S13]  /*06c0*/  ISETP.GE.AND P0, PT, R9, 0x1, PT ;  /* 0x000000010900780c */ /* 0x000fda0003f06270 */
[----:B------:R-:W-:Y:S05]  /*06d0*/  @P0 BRA `(.L_x_11) ;  /* 0x0000000000740947 */ /* 0x000fea0003800000 */
[----:B------:R-:W-:Y:S02]  /*06e0*/  ISETP.GE.AND P0, PT, R9, -0x18, PT ;  /* 0xffffffe80900780c */ /* 0x000fe40003f06270 */
[----:B------:R-:W-:-:S11]  /*06f0*/  LOP3.LUT R0, R0, 0x80000000, RZ, 0xc0, !PT ;  /* 0x8000000000007812 */ /* 0x000fd600078ec0ff */
[----:B------:R-:W-:Y:S05]  /*0700*/  @!P0 BRA `(.L_x_11) ;  /* 0x0000000000688947 */ /* 0x000fea0003800000 */
[CCC-:B------:R-:W-:Y:S01]  /*0710*/  FFMA.RZ R3, R10.reuse, R8.reuse, R7.reuse ;  /* 0x000000080a037223 */ /* 0x1c0fe2000000c007 */
[CCC-:B------:R-:W-:Y:S01]  /*0720*/  FFMA.RM R6, R10.reuse, R8.reuse, R7.reuse ;  /* 0x000000080a067223 */ /* 0x1c0fe20000004007 */
[C---:B------:R-:W-:Y:S02]  /*0730*/  ISETP.NE.AND P2, PT, R9.reuse, RZ, PT ;  /* 0x000000ff0900720c */ /* 0x040fe40003f45270 */
[----:B------:R-:W-:Y:S02]  /*0740*/  ISETP.NE.AND P1, PT, R9, RZ, PT ;  /* 0x000000ff0900720c */ /* 0x000fe40003f25270 */
[----:B------:R-:W-:Y:S01]  /*0750*/  LOP3.LUT R5, R3, 0x7fffff, RZ, 0xc0, !PT ;  /* 0x007fffff03057812 */ /* 0x000fe200078ec0ff */
[----:B------:R-:W-:Y:S01]  /*0760*/  FFMA.RP R3, R10, R8, R7 ;  /* 0x000000080a037223 */ /* 0x000fe20000008007 */
[----:B------:R-:W-:Y:S02]  /*0770*/  VIADD R8, R9, 0x20 ;  /* 0x0000002009087836 */ /* 0x000fe40000000000 */
[----:B------:R-:W-:Y:S01]  /*0780*/  LOP3.LUT R5, R5, 0x800000, RZ, 0xfc, !PT ;  /* 0x0080000005057812 */ /* 0x000fe200078efcff */
[----:B------:R-:W-:Y:S01]  /*0790*/  IMAD.MOV R7, RZ, RZ, -R9 ;  /* 0x000000ffff077224 */ /* 0x000fe200078e0a09 */
[----:B------:R-:W-:-:S02]  /*07a0*/  FSETP.NEU.FTZ.AND P0, PT, R3, R6, PT ;  /* 0x000000060300720b */ /* 0x000fc40003f1d000 */
[----:B------:R-:W-:Y:S02]  /*07b0*/  SHF.L.U32 R8, R5, R8, RZ ;  /* 0x0000000805087219 */ /* 0x000fe400000006ff */
[----:B------:R-:W-:Y:S02]  /*07c0*/  SEL R6, R7, RZ, P2 ;  /* 0x000000ff07067207 */ /* 0x000fe40001000000 */
[----:B------:R-:W-:Y:S02]  /*07d0*/  ISETP.NE.AND P1, PT, R8, RZ, P1 ;  /* 0x000000ff0800720c */ /* 0x000fe40000f25270 */
[----:B------:R-:W-:Y:S02]  /*07e0*/  SHF.R.U32.HI R6, RZ, R6, R5 ;  /* 0x00000006ff067219 */ /* 0x000fe40000011605 */
[----:B------:R-:W-:Y:S02]  /*07f0*/  PLOP3.LUT P0, PT, P0, P1, PT, 0xf8, 0x8f ;  /* 0x00000000008f781c */ /* 0x000fe40000703f70 */
[----:B------:R-:W-:-:S02]  /*0800*/  SHF.R.U32.HI R8, RZ, 0x1, R6 ;  /* 0x00000001ff087819 */ /* 0x000fc40000011606 */
[----:B------:R-:W-:-:S04]  /*0810*/  SEL R3, RZ, 0x1, !P0 ;  /* 0x00000001ff037807 */ /* 0x000fc80004000000 */
[----:B------:R-:W-:-:S04]  /*0820*/  LOP3.LUT R3, R3, 0x1, R8, 0xf8, !PT ;  /* 0x0000000103037812 */ /* 0x000fc800078ef808 */
[----:B------:R-:W-:-:S05]  /*0830*/  LOP3.LUT R3, R3, R6, RZ, 0xc0, !PT ;  /* 0x0000000603037212 */ /* 0x000fca00078ec0ff */
[----:B------:R-:W-:-:S05]  /*0840*/  IMAD.IADD R3, R8, 0x1, R3 ;  /* 0x0000000108037824 */ /* 0x000fca00078e0203 */
[----:B------:R-:W-:Y:S01]  /*0850*/  LOP3.LUT R0, R3, R0, RZ, 0xfc, !PT ;  /* 0x0000000003007212 */ /* 0x000fe200078efcff */
[----:B------:R-:W-:Y:S06]  /*0860*/  BRA `(.L_x_11) ;  /* 0x0000000000107947 */ /* 0x000fec0003800000 */
.L_x_10:
[----:B------:R-:W-:-:S04]  /*0870*/  LOP3.LUT R0, R0, 0x80000000, RZ, 0xc0, !PT ;  /* 0x8000000000007812 */ /* 0x000fc800078ec0ff */
[----:B------:R-:W-:Y:S01]  /*0880*/  LOP3.LUT R0, R0, 0x7f800000, RZ, 0xfc, !PT ;  /* 0x7f80000000007812 */ /* 0x000fe200078efcff */
[----:B------:R-:W-:Y:S06]  /*0890*/  BRA `(.L_x_11) ;  /* 0x0000000000047947 */ /* 0x000fec0003800000 */
.L_x_9:
[----:B------:R-:W-:-:S07]  /*08a0*/  IMAD R0, R6, 0x800000, R0 ;  /* 0x0080000006007824 */ /* 0x000fce00078e0200 */
.L_x_11:
[----:B------:R-:W-:Y:S05]  /*08b0*/  BSYNC.RECONVERGENT B2 ;  /* 0x0000000000027941 */ /* 0x000fea0003800200 */
.L_x_8:
[----:B------:R-:W-:Y:S05]  /*08c0*/  BRA `(.L_x_12) ;  /* 0x0000000000207947 */ /* 0x000fea0003800000 */
.L_x_7:
[----:B------:R-:W-:-:S04]  /*08d0*/  LOP3.LUT R0, R8, 0x80000000, R7, 0x48, !PT ;  /* 0x8000000008007812 */ /* 0x000fc800078e4807 */
[----:B------:R-:W-:Y:S01]  /*08e0*/  LOP3.LUT R0, R0, 0x7f800000, RZ, 0xfc, !PT ;  /* 0x7f80000000007812 */ /* 0x000fe200078efcff */
[----:B------:R-:W-:Y:S06]  /*08f0*/  BRA `(.L_x_12) ;  /* 0x0000000000147947 */ /* 0x000fec0003800000 */
.L_x_6:
[----:B------:R-:W-:Y:S01]  /*0900*/  LOP3.LUT R0, R8, 0x80000000, R7, 0x48, !PT ;  /* 0x8000000008007812 */ /* 0x000fe200078e4807 */
[----:B------:R-:W-:Y:S06]  /*0910*/  BRA `(.L_x_12) ;  /* 0x00000000000c7947 */ /* 0x000fec0003800000 */
.L_x_5:
[----:B------:R-:W0:Y:S01]  /*0920*/  MUFU.RSQ R0, -QNAN ;  /* 0xffc0000000007908 */ /* 0x000e220000001400 */
[----:B------:R-:W-:Y:S05]  /*0930*/  BRA `(.L_x_12) ;  /* 0x0000000000047947 */ /* 0x000fea0003800000 */
.L_x_4:
[----:B------:R-:W-:-:S07]  /*0940*/  FADD.FTZ R0, R0, R3 ;  /* 0x0000000300007221 */ /* 0x000fce0000010000 */
.L_x_12:
[----:B------:R-:W-:Y:S05]  /*0950*/  BSYNC.RECONVERGENT B1 ;  /* 0x0000000000017941 */ /* 0x000fea0003800200 */
.L_x_2:
[----:B------:R-:W-:-:S04]  /*0960*/  IMAD.MOV.U32 R5, RZ, RZ, 0x0 ;  /* 0x00000000ff057424 */ /* 0x000fc800078e00ff */
[----:B0-----:R-:W-:Y:S05]  /*0970*/  RET.REL.NODEC R4 `(_Z5quantPfPhfi) ;  /* 0xfffffff404a07950 */ /* 0x001fea0003c3ffff */
.L_x_13:
[----:B------:R-:W-:-:S00]  /*0980*/  BRA `(.L_x_13) ;  /* 0xfffffffc00fc7947 */ /* 0x000fc0000383ffff */
[----:B------:R-:W-:-:S00]  /*0990*/  NOP ;  /* 0x0000000000007918 */ /* 0x000fc00000000000 */
        /* <DEDUP_REMOVED lines=14> */
.L_x_14:


//--------------------- .nv.shared.reserved.0     --------------------------
	.section	.nv.shared.reserved.0,"aw",@nobits
	.weak		__nv_reservedSMEM_offset_0_alias
	.size		__nv_reservedSMEM_offset_0_alias, 0, 64
	.other		__nv_reservedSMEM_offset_0_alias,@"STO_CUDA_RESERVED_SHARED STV_DEFAULT"
__nv_reservedSMEM_offset_0_alias:
	.zero		0
	.zero		64


//--------------------- .nv.constant0._Z5quantPfPhfi --------------------------
	.section	.nv.constant0._Z5quantPfPhfi,"a",@progbits
	.sectionflags	@""
	.align	4
.nv.constant0._Z5quantPfPhfi:
	.zero		920


//--------------------- SYMBOLS --------------------------

	.type		.nv.reservedSmem.offset0,@object
	.size		.nv.reservedSmem.offset0,0x4
